	.headerflags	@"EF_CUDA_TEXMODE_UNIFIED EF_CUDA_64BIT_ADDRESS EF_CUDA_ACCELERATORS EF_CUDA_SM90 EF_CUDA_VIRTUAL_SM(EF_CUDA_SM90)"
	.elftype	@"ET_EXEC"


//--------------------- .nv.info                  --------------------------
	.section	.nv.info,"",@"SHT_CUDA_INFO"
	.align	4


	//----- nvinfo : EIATTR_REGCOUNT
	.align		4
        /*0000*/ 	.byte	0x04, 0x2f
        /*0002*/ 	.short	(.L_1 - .L_0)
	.align		4
.L_0:
        /*0004*/ 	.word	index@(triton_poi_fused_leaky_relu_7)
        /*0008*/ 	.word	0x00000028


	//----- nvinfo : EIATTR_MIN_STACK_SIZE
	.align		4
.L_1:
        /*000c*/ 	.byte	0x04, 0x12
        /*000e*/ 	.short	(.L_3 - .L_2)
	.align		4
.L_2:
        /*0010*/ 	.word	index@(triton_poi_fused_leaky_relu_7)
        /*0014*/ 	.word	0x00000000


	//----- nvinfo : EIATTR_FRAME_SIZE
	.align		4
.L_3:
        /*0018*/ 	.byte	0x04, 0x11
        /*001a*/ 	.short	(.L_5 - .L_4)
	.align		4
.L_4:
        /*001c*/ 	.word	index@(triton_poi_fused_leaky_relu_7)
        /*0020*/ 	.word	0x00000000


	//----- nvinfo : EIATTR_MIN_STACK_SIZE
	.align		4
.L_5:
        /*0024*/ 	.byte	0x04, 0x12
        /*0026*/ 	.short	(.L_7 - .L_6)
	.align		4
.L_6:
        /*0028*/ 	.word	index@(triton_poi_fused_leaky_relu_7)
        /*002c*/ 	.word	0x00000000
.L_7:


//--------------------- .nv.info.triton_poi_fused_leaky_relu_7 --------------------------
	.section	.nv.info.triton_poi_fused_leaky_relu_7,"",@"SHT_CUDA_INFO"
	.sectionflags	@""
	.align	4


	//----- nvinfo : EIATTR_CUDA_API_VERSION
	.align		4
        /*0000*/ 	.byte	0x04, 0x37
        /*0002*/ 	.short	(.L_9 - .L_8)
.L_8:
        /*0004*/ 	.word	0x0000007c


	//----- nvinfo : EIATTR_KPARAM_INFO
	.align		4
.L_9:
        /*0008*/ 	.byte	0x04, 0x17
        /*000a*/ 	.short	(.L_11 - .L_10)
.L_10:
        /*000c*/ 	.word	0x00000000
        /*0010*/ 	.short	0x0004
        /*0012*/ 	.short	0x001c
        /*0014*/ 	.byte	0x00, 0xf0, 0x11, 0x00


	//----- nvinfo : EIATTR_KPARAM_INFO
	.align		4
.L_11:
        /*0018*/ 	.byte	0x04, 0x17
        /*001a*/ 	.short	(.L_13 - .L_12)
.L_12:
        /*001c*/ 	.word	0x00000000
        /*0020*/ 	.short	0x0003
        /*0022*/ 	.short	0x0018
        /*0024*/ 	.byte	0x00, 0xf0, 0x11, 0x00


	//----- nvinfo : EIATTR_KPARAM_INFO
	.align		4
.L_13:
        /*0028*/ 	.byte	0x04, 0x17
        /*002a*/ 	.short	(.L_15 - .L_14)
.L_14:
        /*002c*/ 	.word	0x00000000
        /*0030*/ 	.short	0x0002
        /*0032*/ 	.short	0x0010
        /*0034*/ 	.byte	0x00, 0xf4, 0x21, 0x00


	//----- nvinfo : EIATTR_KPARAM_INFO
	.align		4
.L_15:
        /*0038*/ 	.byte	0x04, 0x17
        /*003a*/ 	.short	(.L_17 - .L_16)
.L_16:
        /*003c*/ 	.word	0x00000000
        /*0040*/ 	.short	0x0001
        /*0042*/ 	.short	0x0008
        /*0044*/ 	.byte	0x00, 0xf4, 0x21, 0x00


	//----- nvinfo : EIATTR_KPARAM_INFO
	.align		4
.L_17:
        /*0048*/ 	.byte	0x04, 0x17
        /*004a*/ 	.short	(.L_19 - .L_18)
.L_18:
        /*004c*/ 	.word	0x00000000
        /*0050*/ 	.short	0x0000
        /*0052*/ 	.short	0x0000
        /*0054*/ 	.byte	0x00, 0xf4, 0x21, 0x00


	//----- nvinfo : EIATTR_SPARSE_MMA_MASK
	.align		4
.L_19:
        /*0058*/ 	.byte	0x03, 0x50
        /*005a*/ 	.short	0x0000


	//----- nvinfo : EIATTR_MAXREG_COUNT
	.align		4
        /*005c*/ 	.byte	0x03, 0x1b
        /*005e*/ 	.short	0x00ff


	//----- nvinfo : EIATTR_EXIT_INSTR_OFFSETS
	.align		4
        /*0060*/ 	.byte	0x04, 0x1c
        /*0062*/ 	.short	(.L_21 - .L_20)


	//   ....[0]....
.L_20:
        /*0064*/ 	.word	0x00000980


	//   ....[1]....
        /*0068*/ 	.word	0x000009a0


	//----- nvinfo : EIATTR_REQNTID
	.align		4
.L_21:
        /*006c*/ 	.byte	0x04, 0x10
        /*006e*/ 	.short	(.L_23 - .L_22)
.L_22:
        /*0070*/ 	.word	0x00000080
        /*0074*/ 	.word	0x00000001
        /*0078*/ 	.word	0x00000001


	//----- nvinfo : EIATTR_CBANK_PARAM_SIZE
	.align		4
.L_23:
        /*007c*/ 	.byte	0x03, 0x19
        /*007e*/ 	.short	0x0020


	//----- nvinfo : EIATTR_PARAM_CBANK
	.align		4
        /*0080*/ 	.byte	0x04, 0x0a
        /*0082*/ 	.short	(.L_25 - .L_24)
	.align		4
.L_24:
        /*0084*/ 	.word	index@(.nv.constant0.triton_poi_fused_leaky_relu_7)
        /*0088*/ 	.short	0x0210
        /*008a*/ 	.short	0x0020


	//----- nvinfo : EIATTR_SW_WAR
	.align		4
.L_25:
        /*008c*/ 	.byte	0x04, 0x36
        /*008e*/ 	.short	(.L_27 - .L_26)
.L_26:
        /*0090*/ 	.word	0x00000008
.L_27:


//--------------------- .nv.callgraph             --------------------------
	.section	.nv.callgraph,"",@"SHT_CUDA_CALLGRAPH"
	.align	4
	.sectionentsize	8
	.align		4
        /*0000*/ 	.word	0x00000000
	.align		4
        /*0004*/ 	.word	0xffffffff
	.align		4
        /*0008*/ 	.word	0x00000000
	.align		4
        /*000c*/ 	.word	0xfffffffe
	.align		4
        /*0010*/ 	.word	0x00000000
	.align		4
        /*0014*/ 	.word	0xfffffffd
	.align		4
        /*0018*/ 	.word	0x00000000
	.align		4
        /*001c*/ 	.word	0xfffffffc


//--------------------- .text.triton_poi_fused_leaky_relu_7 --------------------------
	.section	.text.triton_poi_fused_leaky_relu_7,"ax",@progbits
	.sectionflags	@"SHF_BARRIERS=1"
	.align	128
        .global         triton_poi_fused_leaky_relu_7
        .type           triton_poi_fused_leaky_relu_7,@function
        .size           triton_poi_fused_leaky_relu_7,(.L_x_1 - triton_poi_fused_leaky_relu_7)
        .other          triton_poi_fused_leaky_relu_7,@"STO_CUDA_ENTRY STV_DEFAULT"
triton_poi_fused_leaky_relu_7:
.text.triton_poi_fused_leaky_relu_7:
[----:B------:R-:W0:Y:S01]  /*0000*/  LDC R1, c[0x0][0x28] ;  /* 0x00000a00ff017b82 */ /* 0x000e220000000800 */
[----:B------:R-:W1:Y:S07]  /*0010*/  S2R R20, SR_TID.X ;  /* 0x0000000000147919 */ /* 0x000e6e0000002100 */
[----:B------:R-:W2:Y:S01]  /*0020*/  LDC.64 R2, c[0x0][0x210] ;  /* 0x00008400ff027b82 */ /* 0x000ea20000000a00 */
[----:B------:R-:W-:Y:S01]  /*0030*/  CS2R R14, SRZ ;  /* 0x00000000000e7805 */ /* 0x000fe2000001ff00 */
[----:B------:R-:W-:Y:S01]  /*0040*/  ULDC.64 UR6, c[0x0][0x208] ;  /* 0x0000820000067ab9 */ /* 0x000fe20000000a00 */
[----:B------:R-:W3:Y:S01]  /*0050*/  S2R R17, SR_CTAID.Y ;  /* 0x0000000000117919 */ /* 0x000ee20000002600 */
[----:B------:R-:W4:Y:S04]  /*0060*/  S2R R16, SR_CTAID.X ;  /* 0x0000000000107919 */ /* 0x000f280000002500 */
[----:B------:R-:W5:Y:S01]  /*0070*/  LDC.64 R4, c[0x0][0x218] ;  /* 0x00008600ff047b82 */ /* 0x000f620000000a00 */
[----:B------:R-:W2:Y:S07]  /*0080*/  S2R R28, SR_TID.X ;  /* 0x00000000001c7919 */ /* 0x000eae0000002100 */
[----:B------:R-:W2:Y:S01]  /*0090*/  S2UR UR5, SR_CgaCtaId ;  /* 0x00000000000579c3 */ /* 0x000ea20000008800 */
[----:B------:R-:W-:Y:S01]  /*00a0*/  UMOV UR4, 0x400 ;  /* 0x0000040000047882 */ /* 0x000fe20000000000 */
[----:B------:R-:W-:Y:S01]  /*00b0*/  ULDC.64 UR8, c[0x0][0x220] ;  /* 0x0000880000087ab9 */ /* 0x000fe20000000a00 */
[----:B-1----:R-:W-:-:S02]  /*00c0*/  LOP3.LUT R6, R20, 0x7f, RZ, 0xc0, !PT ;  /* 0x0000007f14067812 */ /* 0x002fc400078ec0ff */
[--C-:B---3--:R-:W-:Y:S02]  /*00d0*/  SHF.R.U32.HI R8, RZ, 0x17, R17.reuse ;  /* 0x00000017ff087819 */ /* 0x108fe40000011611 */
[----:B------:R-:W-:Y:S01]  /*00e0*/  PRMT R7, R6, 0x6540, R17 ;  /* 0x0000654006077816 */ /* 0x000fe20000000011 */
[----:B----4-:R-:W-:Y:S01]  /*00f0*/  IMAD.SHL.U32 R0, R16, 0x4, RZ ;  /* 0x0000000410007824 */ /* 0x010fe200078e00ff */
[----:B------:R-:W-:Y:S02]  /*0100*/  SGXT.U32 R6, R8, 0x1 ;  /* 0x000000010806781a */ /* 0x000fe40000000000 */
[C---:B------:R-:W-:Y:S02]  /*0110*/  LOP3.LUT R9, R7.reuse, 0x80, RZ, 0xfc, !PT ;  /* 0x0000008007097812 */ /* 0x040fe400078efcff */
[----:B------:R-:W-:Y:S01]  /*0120*/  ISETP.GE.AND P0, PT, R0, 0x4, PT ;  /* 0x000000040000780c */ /* 0x000fe20003f06270 */
[C-C-:B------:R-:W-:Y:S01]  /*0130*/  IMAD.IADD R8, R7.reuse, 0x1, R6.reuse ;  /* 0x0000000107087824 */ /* 0x140fe200078e0206 */
[----:B------:R-:W-:Y:S01]  /*0140*/  ISETP.GE.AND P1, PT, R7, 0x100, PT ;  /* 0x000001000700780c */ /* 0x000fe20003f26270 */
[----:B------:R-:W-:Y:S01]  /*0150*/  IMAD.IADD R6, R9, 0x1, R6 ;  /* 0x0000000109067824 */ /* 0x000fe200078e0206 */
[C---:B------:R-:W-:Y:S01]  /*0160*/  ISETP.LT.AND P4, PT, R7.reuse, 0x100, !P0 ;  /* 0x000001000700780c */ /* 0x040fe20004781270 */
[----:B------:R-:W-:Y:S01]  /*0170*/  IMAD.IADD R7, R7, 0x1, R16 ;  /* 0x0000000107077824 */ /* 0x000fe200078e0210 */
[----:B------:R-:W-:Y:S01]  /*0180*/  SHF.R.S32.HI R19, RZ, 0x1, R8 ;  /* 0x00000001ff137819 */ /* 0x000fe20000011408 */
[C---:B------:R-:W-:Y:S01]  /*0190*/  IMAD.IADD R8, R9.reuse, 0x1, R16 ;  /* 0x0000000109087824 */ /* 0x040fe200078e0210 */
[----:B------:R-:W-:Y:S01]  /*01a0*/  ISETP.GE.AND P2, PT, R9, 0x100, PT ;  /* 0x000001000900780c */ /* 0x000fe20003f46270 */
[----:B------:R-:W-:Y:S01]  /*01b0*/  IMAD.SHL.U32 R7, R7, 0x4, RZ ;  /* 0x0000000407077824 */ /* 0x000fe200078e00ff */
[----:B------:R-:W-:Y:S01]  /*01c0*/  ISETP.LT.AND P3, PT, R9, 0x100, !P0 ;  /* 0x000001000900780c */ /* 0x000fe20004761270 */
[----:B------:R-:W-:Y:S01]  /*01d0*/  IMAD.SHL.U32 R11, R8, 0x4, RZ ;  /* 0x00000004080b7824 */ /* 0x000fe200078e00ff */
[----:B------:R-:W-:Y:S01]  /*01e0*/  SHF.R.S32.HI R23, RZ, 0x1, R6 ;  /* 0x00000001ff177819 */ /* 0x000fe20000011406 */
[----:B--2---:R-:W-:Y:S01]  /*01f0*/  IMAD.WIDE R12, R7, 0x4, R2 ;  /* 0x00000004070c7825 */ /* 0x004fe200078e0202 */
[----:B------:R-:W-:-:S02]  /*0200*/  CS2R R8, SRZ ;  /* 0x0000000000087805 */ /* 0x000fc4000001ff00 */
[----:B------:R-:W-:Y:S02]  /*0210*/  CS2R R6, SRZ ;  /* 0x0000000000067805 */ /* 0x000fe4000001ff00 */
[----:B------:R-:W-:Y:S01]  /*0220*/  P2R R25, PR, RZ, 0x10 ;  /* 0x00000010ff197803 */ /* 0x000fe20000000000 */
[--C-:B-----5:R-:W-:Y:S01]  /*0230*/  IMAD.WIDE R18, R19, 0x4, R4.reuse ;  /* 0x0000000413127825 */ /* 0x120fe200078e0204 */
[----:B0-----:R-:W-:Y:S01]  /*0240*/  UPRMT UR4, UR5, 0x654, UR4 ;  /* 0x0000065405047896 */ /* 0x001fe20008000004 */
[----:B------:R-:W-:Y:S02]  /*0250*/  LOP3.LUT R28, R28, 0x7f, RZ, 0xc0, !PT ;  /* 0x0000007f1c1c7812 */ /* 0x000fe400078ec0ff */
[----:B------:R-:W-:Y:S01]  /*0260*/  IMAD.WIDE R22, R23, 0x4, R4 ;  /* 0x0000000417167825 */ /* 0x000fe200078e0204 */
[----:B------:R-:W-:Y:S01]  /*0270*/  CS2R R4, SRZ ;  /* 0x0000000000047805 */ /* 0x000fe2000001ff00 */
[----:B------:R0:W2:Y:S01]  /*0280*/  @!P1 LDG.E.EL R14, desc[UR6][R18.64] ;  /* 0x00000006120e9981 */ /* 0x0000a2000c2e1900 */
[----:B------:R-:W-:Y:S01]  /*0290*/  P2R R26, PR, RZ, 0x8 ;  /* 0x00000008ff1a7803 */ /* 0x000fe20000000000 */
[----:B------:R-:W-:Y:S01]  /*02a0*/  IMAD.WIDE R2, R11, 0x4, R2 ;  /* 0x000000040b027825 */ /* 0x000fe200078e0202 */
[----:B------:R-:W-:Y:S01]  /*02b0*/  CS2R R10, SRZ ;  /* 0x00000000000a7805 */ /* 0x000fe2000001ff00 */
[----:B------:R-:W3:Y:S04]  /*02c0*/  @!P2 LDG.E.EL R15, desc[UR6][R22.64] ;  /* 0x00000006160fa981 */ /* 0x000ee8000c2e1900 */
[----:B------:R-:W3:Y:S04]  /*02d0*/  @P3 LDG.E.EL.128 R4, desc[UR6][R2.64] ;  /* 0x0000000602043981 */ /* 0x000ee8000c2e1d00 */
[----:B------:R-:W2:Y:S01]  /*02e0*/  @P4 LDG.E.EL.128 R8, desc[UR6][R12.64] ;  /* 0x000000060c084981 */ /* 0x000ea2000c2e1d00 */
[----:B------:R-:W-:-:S05]  /*02f0*/  IMAD.SHL.U32 R20, R20, 0x2, RZ ;  /* 0x0000000214147824 */ /* 0x000fca00078e00ff */
[----:B0-----:R-:W-:-:S04]  /*0300*/  LOP3.LUT R18, R20, 0xfe, RZ, 0xc0, !PT ;  /* 0x000000fe14127812 */ /* 0x001fc800078ec0ff */
[----:B------:R-:W-:-:S05]  /*0310*/  PRMT R17, R18, 0x6540, R17 ;  /* 0x0000654012117816 */ /* 0x000fca0000000011 */
[----:B------:R-:W-:-:S04]  /*0320*/  IMAD R27, R16, 0x2, R17 ;  /* 0x00000002101b7824 */ /* 0x000fc800078e0211 */
[----:B------:R-:W-:-:S05]  /*0330*/  IMAD.SHL.U32 R27, R27, 0x4, RZ ;  /* 0x000000041b1b7824 */ /* 0x000fca00078e00ff */
[----:B------:R-:W-:-:S04]  /*0340*/  IADD3 R20, P0, R27, UR8, RZ ;  /* 0x000000081b147c10 */ /* 0x000fc8000ff1e0ff */
[----:B------:R-:W-:Y:S02]  /*0350*/  LEA.HI.X.SX32 R21, R27, UR9, 0x1, P0 ;  /* 0x000000091b157c11 */ /* 0x000fe400080f0eff */
[----:B------:R-:W-:Y:S01]  /*0360*/  ISETP.GE.AND P6, PT, R17, 0x100, PT ;  /* 0x000001001100780c */ /* 0x000fe20003fc6270 */
[C---:B------:R-:W-:Y:S02]  /*0370*/  VIADD R16, R27.reuse, 0x2 ;  /* 0x000000021b107836 */ /* 0x040fe40000000000 */
[C---:B------:R-:W-:Y:S02]  /*0380*/  VIADD R17, R27.reuse, 0x4 ;  /* 0x000000041b117836 */ /* 0x040fe40000000000 */
[----:B------:R-:W-:Y:S01]  /*0390*/  VIADD R27, R27, 0x6 ;  /* 0x000000061b1b7836 */ /* 0x000fe20000000000 */
[----:B---3--:R-:W-:Y:S02]  /*03a0*/  FSETP.GT.AND P1, PT, R15, -R4, PT ;  /* 0x800000040f00720b */ /* 0x008fe40003f24000 */
[----:B--2---:R-:W-:-:S02]  /*03b0*/  FSETP.GT.AND P4, PT, R14, -R8, PT ;  /* 0x800000080e00720b */ /* 0x004fc40003f84000 */
[----:B------:R-:W-:Y:S02]  /*03c0*/  SEL R23, RZ, 0x1, !P1 ;  /* 0x00000001ff177807 */ /* 0x000fe40004800000 */
[----:B------:R-:W-:-:S03]  /*03d0*/  SEL R19, RZ, 0x1, !P4 ;  /* 0x00000001ff137807 */ /* 0x000fc60006000000 */
[----:B------:R-:W-:Y:S04]  /*03e0*/  STS.U8 [R28+UR4+0x80], R23 ;  /* 0x000080171c007988 */ /* 0x000fe80008000004 */
[----:B------:R0:W-:Y:S01]  /*03f0*/  STS.U8 [R28+UR4], R19 ;  /* 0x000000131c007988 */ /* 0x0001e20008000004 */
[----:B------:R-:W-:Y:S01]  /*0400*/  BAR.SYNC.DEFER_BLOCKING 0x0 ;  /* 0x0000000000007b1d */ /* 0x000fe20000010000 */
[----:B------:R-:W-:Y:S02]  /*0410*/  FSETP.GT.AND P3, PT, R14, -R9, PT ;  /* 0x800000090e00720b */ /* 0x000fe40003f64000 */
[----:B------:R-:W-:-:S03]  /*0420*/  FSETP.GT.AND P2, PT, R15, -R5, PT ;  /* 0x800000050f00720b */ /* 0x000fc60003f44000 */
[----:B------:R-:W1:Y:S04]  /*0430*/  LDS.U8 R22, [R18+UR4] ;  /* 0x0000000412167984 */ /* 0x000e680008000000 */
[----:B------:R-:W2:Y:S01]  /*0440*/  LDS.U8 R24, [R18+UR4+0x1] ;  /* 0x0000010412187984 */ /* 0x000ea20008000000 */
[----:B0-----:R-:W-:Y:S01]  /*0450*/  SEL R19, RZ, 0x1, !P3 ;  /* 0x00000001ff137807 */ /* 0x001fe20005800000 */
[----:B------:R-:W-:Y:S01]  /*0460*/  BAR.SYNC.DEFER_BLOCKING 0x0 ;  /* 0x0000000000007b1d */ /* 0x000fe20000010000 */
[----:B------:R-:W-:-:S05]  /*0470*/  SEL R23, RZ, 0x1, !P2 ;  /* 0x00000001ff177807 */ /* 0x000fca0005000000 */
[----:B------:R-:W-:Y:S04]  /*0480*/  STS.U8 [R28+UR4], R19 ;  /* 0x000000131c007988 */ /* 0x000fe80008000004 */
[----:B------:R-:W-:Y:S01]  /*0490*/  STS.U8 [R28+UR4+0x80], R23 ;  /* 0x000080171c007988 */ /* 0x000fe20008000004 */
[----:B------:R-:W-:Y:S01]  /*04a0*/  BAR.SYNC.DEFER_BLOCKING 0x0 ;  /* 0x0000000000007b1d */ /* 0x000fe20000010000 */
[----:B-1----:R-:W-:Y:S01]  /*04b0*/  LOP3.LUT R22, R22, 0x1, RZ, 0xc0, !PT ;  /* 0x0000000116167812 */ /* 0x002fe200078ec0ff */
[----:B--2---:R-:W-:-:S05]  /*04c0*/  IMAD.SHL.U32 R29, R24, 0x100, RZ ;  /* 0x00000100181d7824 */ /* 0x004fca00078e00ff */
[----:B------:R-:W-:Y:S01]  /*04d0*/  LOP3.LUT R22, R29, 0x100, R22, 0xe2, !PT ;  /* 0x000001001d167812 */ /* 0x000fe200078ee216 */
[----:B------:R-:W0:Y:S04]  /*04e0*/  LDS.U8 R33, [R18+UR4] ;  /* 0x0000000412217984 */ /* 0x000e280008000000 */
[----:B------:R-:W1:Y:S01]  /*04f0*/  LDS.U8 R29, [R18+UR4+0x1] ;  /* 0x00000104121d7984 */ /* 0x000e620008000000 */
[----:B------:R-:W-:Y:S02]  /*0500*/  FSETP.GT.AND P0, PT, R14, -R10, PT ;  /* 0x8000000a0e00720b */ /* 0x000fe40003f04000 */
[----:B------:R-:W-:Y:S02]  /*0510*/  FSETP.GT.AND P5, PT, R15, -R6, PT ;  /* 0x800000060f00720b */ /* 0x000fe40003fa4000 */
[----:B------:R-:W-:Y:S01]  /*0520*/  SEL R35, RZ, 0x1, !P0 ;  /* 0x00000001ff237807 */ /* 0x000fe20004000000 */
[----:B------:R-:W-:Y:S01]  /*0530*/  BAR.SYNC.DEFER_BLOCKING 0x0 ;  /* 0x0000000000007b1d */ /* 0x000fe20000010000 */
[----:B------:R-:W-:-:S05]  /*0540*/  SEL R37, RZ, 0x1, !P5 ;  /* 0x00000001ff257807 */ /* 0x000fca0006800000 */
[----:B------:R-:W-:Y:S04]  /*0550*/  STS.U8 [R28+UR4], R35 ;  /* 0x000000231c007988 */ /* 0x000fe80008000004 */
[----:B------:R-:W-:Y:S01]  /*0560*/  STS.U8 [R28+UR4+0x80], R37 ;  /* 0x000080251c007988 */ /* 0x000fe20008000004 */
[----:B------:R-:W-:Y:S01]  /*0570*/  BAR.SYNC.DEFER_BLOCKING 0x0 ;  /* 0x0000000000007b1d */ /* 0x000fe20000010000 */
[----:B------:R-:W-:Y:S02]  /*0580*/  P2R R31, PR, RZ, 0x10 ;  /* 0x00000010ff1f7803 */ /* 0x000fe40000000000 */
[----:B------:R-:W-:Y:S02]  /*0590*/  P2R R30, PR, RZ, 0x20 ;  /* 0x00000020ff1e7803 */ /* 0x000fe40000000000 */
[----:B------:R-:W-:-:S02]  /*05a0*/  FSETP.GT.AND P5, PT, R14, -R11, PT ;  /* 0x8000000b0e00720b */ /* 0x000fc40003fa4000 */
[----:B------:R-:W-:Y:S01]  /*05b0*/  FSETP.GT.AND P4, PT, R15, -R7, PT ;  /* 0x800000070f00720b */ /* 0x000fe20003f84000 */
[----:B------:R-:W2:Y:S04]  /*05c0*/  LDS.U8 R19, [R18+UR4] ;  /* 0x0000000412137984 */ /* 0x000ea80008000000 */
[----:B------:R-:W3:Y:S01]  /*05d0*/  LDS.U8 R24, [R18+UR4+0x1] ;  /* 0x0000010412187984 */ /* 0x000ee20008000000 */
[----:B------:R-:W-:Y:S01]  /*05e0*/  SEL R34, RZ, 0x1, !P5 ;  /* 0x00000001ff227807 */ /* 0x000fe20006800000 */
[----:B------:R-:W-:Y:S01]  /*05f0*/  BAR.SYNC.DEFER_BLOCKING 0x0 ;  /* 0x0000000000007b1d */ /* 0x000fe20000010000 */
[----:B------:R-:W-:Y:S02]  /*0600*/  SEL R36, RZ, 0x1, !P4 ;  /* 0x00000001ff247807 */ /* 0x000fe40006000000 */
[----:B------:R-:W-:-:S02]  /*0610*/  P2R R32, PR, RZ, 0x10 ;  /* 0x00000010ff207803 */ /* 0x000fc40000000000 */
[----:B------:R-:W-:Y:S01]  /*0620*/  ISETP.LT.AND P4, PT, R0, 0x4, !P6 ;  /* 0x000000040000780c */ /* 0x000fe20007781270 */
[----:B------:R-:W-:Y:S04]  /*0630*/  STS.U8 [R28+UR4], R34 ;  /* 0x000000221c007988 */ /* 0x000fe80008000004 */
[----:B------:R1:W-:Y:S01]  /*0640*/  STS.U8 [R28+UR4+0x80], R36 ;  /* 0x000080241c007988 */ /* 0x0003e20008000004 */
[----:B------:R-:W-:Y:S01]  /*0650*/  BAR.SYNC.DEFER_BLOCKING 0x0 ;  /* 0x0000000000007b1d */ /* 0x000fe20000010000 */
[----:B0-----:R-:W-:Y:S01]  /*0660*/  LOP3.LUT R33, R33, 0x1, RZ, 0xc0, !PT ;  /* 0x0000000121217812 */ /* 0x001fe200078ec0ff */
[----:B-1----:R-:W-:-:S05]  /*0670*/  IMAD.SHL.U32 R28, R29, 0x100, RZ ;  /* 0x000001001d1c7824 */ /* 0x002fca00078e00ff */
[----:B------:R-:W-:Y:S01]  /*0680*/  LOP3.LUT R33, R28, 0x100, R33, 0xe2, !PT ;  /* 0x000001001c217812 */ /* 0x000fe200078ee221 */
[----:B------:R-:W-:Y:S01]  /*0690*/  VIADD R28, R0, 0x1 ;  /* 0x00000001001c7836 */ /* 0x000fe20000000000 */
[----:B------:R0:W-:Y:S02]  /*06a0*/  @P4 STG.E.U16 desc[UR6][R20.64], R22 ;  /* 0x0000001614004986 */ /* 0x0001e4000c101506 */
[----:B0-----:R-:W-:-:S04]  /*06b0*/  IADD3 R22, P4, R16, UR8, RZ ;  /* 0x0000000810167c10 */ /* 0x001fc8000ff9e0ff */
[----:B------:R-:W-:Y:S02]  /*06c0*/  LEA.HI.X.SX32 R23, R16, UR9, 0x1, P4 ;  /* 0x0000000910177c11 */ /* 0x000fe4000a0f0eff */
[----:B------:R-:W-:-:S04]  /*06d0*/  IADD3 R16, P4, R17, UR8, RZ ;  /* 0x0000000811107c10 */ /* 0x000fc8000ff9e0ff */
[----:B------:R-:W-:Y:S02]  /*06e0*/  LEA.HI.X.SX32 R17, R17, UR9, 0x1, P4 ;  /* 0x0000000911117c11 */ /* 0x000fe4000a0f0eff */
[----:B------:R-:W-:Y:S01]  /*06f0*/  ISETP.LT.AND P4, PT, R28, 0x4, !P6 ;  /* 0x000000041c00780c */ /* 0x000fe20007781270 */
[----:B------:R-:W-:-:S12]  /*0700*/  FADD R9, R14, R9 ;  /* 0x000000090e097221 */ /* 0x000fd80000000000 */
[----:B------:R-:W-:Y:S01]  /*0710*/  @P4 STG.E.U16 desc[UR6][R22.64], R33 ;  /* 0x0000002116004986 */ /* 0x000fe2000c101506 */
[----:B------:R-:W-:-:S04]  /*0720*/  IADD3 R20, P4, R27, UR8, RZ ;  /* 0x000000081b147c10 */ /* 0x000fc8000ff9e0ff */
[----:B------:R-:W-:Y:S02]  /*0730*/  LEA.HI.X.SX32 R21, R27, UR9, 0x1, P4 ;  /* 0x000000091b157c11 */ /* 0x000fe4000a0f0eff */
[----:B--2---:R-:W-:Y:S01]  /*0740*/  LOP3.LUT R27, R19, 0x1, RZ, 0xc0, !PT ;  /* 0x00000001131b7812 */ /* 0x004fe200078ec0ff */
[C---:B------:R-:W-:Y:S02]  /*0750*/  VIADD R19, R0.reuse, 0x2 ;  /* 0x0000000200137836 */ /* 0x040fe40000000000 */
[----:B------:R-:W-:Y:S02]  /*0760*/  VIADD R0, R0, 0x3 ;  /* 0x0000000300007836 */ /* 0x000fe40000000000 */
[----:B------:R-:W-:Y:S01]  /*0770*/  @!P3 FMUL R9, R9, 0.20000000298023223877 ;  /* 0x3e4ccccd0909b820 */ /* 0x000fe20000400000 */
[C---:B------:R-:W-:Y:S01]  /*0780*/  FADD R10, R14.reuse, R10 ;  /* 0x0000000a0e0a7221 */ /* 0x040fe20000000000 */
[----:B------:R-:W-:Y:S01]  /*0790*/  ISETP.LT.AND P3, PT, R19, 0x4, !P6 ;  /* 0x000000041300780c */ /* 0x000fe20007761270 */
[C---:B------:R-:W-:Y:S01]  /*07a0*/  FADD R8, R14.reuse, R8 ;  /* 0x000000080e087221 */ /* 0x040fe20000000000 */
[----:B------:R-:W-:Y:S01]  /*07b0*/  FADD R11, R14, R11 ;  /* 0x0000000b0e0b7221 */ /* 0x000fe20000000000 */
[----:B------:R-:W-:Y:S01]  /*07c0*/  ISETP.LT.AND P6, PT, R0, 0x4, !P6 ;  /* 0x000000040000780c */ /* 0x000fe200077c1270 */
[----:B------:R-:W0:Y:S04]  /*07d0*/  LDS.U8 R14, [R18+UR4+0x1] ;  /* 0x00000104120e7984 */ /* 0x000e280008000000 */
[----:B------:R-:W1:Y:S01]  /*07e0*/  LDS.U8 R0, [R18+UR4] ;  /* 0x0000000412007984 */ /* 0x000e620008000000 */
[----:B---3--:R-:W-:-:S05]  /*07f0*/  IMAD.SHL.U32 R24, R24, 0x100, RZ ;  /* 0x0000010018187824 */ /* 0x008fca00078e00ff */
[----:B------:R-:W-:-:S05]  /*0800*/  LOP3.LUT R27, R24, 0x100, R27, 0xe2, !PT ;  /* 0x00000100181b7812 */ /* 0x000fca00078ee21b */
[----:B------:R0:W-:Y:S01]  /*0810*/  @P3 STG.E.U16 desc[UR6][R16.64], R27 ;  /* 0x0000001b10003986 */ /* 0x0001e2000c101506 */
[----:B------:R-:W-:Y:S01]  /*0820*/  ISETP.NE.AND P4, PT, R31, RZ, PT ;  /* 0x000000ff1f00720c */ /* 0x000fe20003f85270 */
[----:B------:R-:W-:Y:S01]  /*0830*/  @!P5 FMUL R11, R11, 0.20000000298023223877 ;  /* 0x3e4ccccd0b0bd820 */ /* 0x000fe20000400000 */
[----:B------:R-:W-:Y:S01]  /*0840*/  ISETP.NE.AND P5, PT, R25, RZ, PT ;  /* 0x000000ff1900720c */ /* 0x000fe20003fa5270 */
[----:B0-----:R-:W-:Y:S01]  /*0850*/  IMAD.SHL.U32 R17, R14, 0x100, RZ ;  /* 0x000001000e117824 */ /* 0x001fe200078e00ff */
[----:B-1----:R-:W-:-:S04]  /*0860*/  LOP3.LUT R0, R0, 0x1, RZ, 0xc0, !PT ;  /* 0x0000000100007812 */ /* 0x002fc800078ec0ff */
[----:B------:R-:W-:-:S05]  /*0870*/  LOP3.LUT R17, R17, 0x100, R0, 0xe2, !PT ;  /* 0x0000010011117812 */ /* 0x000fca00078ee200 */
[----:B------:R0:W-:Y:S01]  /*0880*/  @P6 STG.E.U16 desc[UR6][R20.64], R17 ;  /* 0x0000001114006986 */ /* 0x0001e2000c101506 */
[----:B------:R-:W-:Y:S01]  /*0890*/  BAR.SYNC.DEFER_BLOCKING 0x0 ;  /* 0x0000000000007b1d */ /* 0x000fe20000010000 */
[----:B------:R-:W-:Y:S01]  /*08a0*/  ISETP.NE.AND P3, PT, R26, RZ, PT ;  /* 0x000000ff1a00720c */ /* 0x000fe20003f65270 */
[----:B------:R-:W-:Y:S01]  /*08b0*/  @!P0 FMUL R10, R10, 0.20000000298023223877 ;  /* 0x3e4ccccd0a0a8820 */ /* 0x000fe20000400000 */
[----:B------:R-:W-:Y:S01]  /*08c0*/  @!P4 FMUL R8, R8, 0.20000000298023223877 ;  /* 0x3e4ccccd0808c820 */ /* 0x000fe20000400000 */
[----:B------:R-:W-:Y:S02]  /*08d0*/  ISETP.NE.AND P0, PT, R32, RZ, PT ;  /* 0x000000ff2000720c */ /* 0x000fe40003f05270 */
[----:B------:R-:W-:Y:S01]  /*08e0*/  ISETP.NE.AND P4, PT, R30, RZ, PT ;  /* 0x000000ff1e00720c */ /* 0x000fe20003f85270 */
[C---:B------:R-:W-:Y:S01]  /*08f0*/  FADD R5, R15.reuse, R5 ;  /* 0x000000050f057221 */ /* 0x040fe20000000000 */
[C---:B------:R-:W-:Y:S01]  /*0900*/  FADD R6, R15.reuse, R6 ;  /* 0x000000060f067221 */ /* 0x040fe20000000000 */
[C---:B------:R-:W-:Y:S01]  /*0910*/  FADD R7, R15.reuse, R7 ;  /* 0x000000070f077221 */ /* 0x040fe20000000000 */
[----:B------:R-:W-:Y:S01]  /*0920*/  FADD R4, R15, R4 ;  /* 0x000000040f047221 */ /* 0x000fe20000000000 */
[----:B------:R-:W-:-:S03]  /*0930*/  @!P2 FMUL R5, R5, 0.20000000298023223877 ;  /* 0x3e4ccccd0505a820 */ /* 0x000fc60000400000 */
[----:B------:R-:W-:-:S03]  /*0940*/  @!P1 FMUL R4, R4, 0.20000000298023223877 ;  /* 0x3e4ccccd04049820 */ /* 0x000fc60000400000 */
[----:B------:R-:W-:Y:S02]  /*0950*/  @!P0 FMUL R7, R7, 0.20000000298023223877 ;  /* 0x3e4ccccd07078820 */ /* 0x000fe40000400000 */
[----:B------:R-:W-:Y:S01]  /*0960*/  @!P4 FMUL R6, R6, 0.20000000298023223877 ;  /* 0x3e4ccccd0606c820 */ /* 0x000fe20000400000 */
[----:B------:R0:W-:Y:S02]  /*0970*/  @P5 STG.E.128 desc[UR6][R12.64], R8 ;  /* 0x000000080c005986 */ /* 0x0001e4000c101d06 */
[----:B0-----:R-:W-:Y:S05]  /*0980*/  @!P3 EXIT ;  /* 0x000000000000b94d */ /* 0x001fea0003800000 */
[----:B------:R-:W-:Y:S01]  /*0990*/  STG.E.128 desc[UR6][R2.64], R4 ;  /* 0x0000000402007986 */ /* 0x000fe2000c101d06 */
[----:B------:R-:W-:Y:S05]  /*09a0*/  EXIT ;  /* 0x000000000000794d */ /* 0x000fea0003800000 */
.L_x_0:
[----:B------:R-:W-:-:S00]  /*09b0*/  BRA `(.L_x_0) ;  /* 0xfffffffc00fc7947 */ /* 0x000fc0000383ffff */
[----:B------:R-:W-:-:S00]  /*09c0*/  NOP ;  /* 0x0000000000007918 */ /* 0x000fc00000000000 */
        /* <DEDUP_REMOVED lines=11> */
.L_x_1:


//--------------------- .nv.shared.triton_poi_fused_leaky_relu_7 --------------------------
	.section	.nv.shared.triton_poi_fused_leaky_relu_7,"aw",@nobits
	.sectionflags	@""
	.align	16
	.zero		1024


//--------------------- .nv.constant0.triton_poi_fused_leaky_relu_7 --------------------------
	.section	.nv.constant0.triton_poi_fused_leaky_relu_7,"a",@progbits
	.sectionflags	@""
	.align	4
.nv.constant0.triton_poi_fused_leaky_relu_7:
	.zero		560
